//
// Generated by NVIDIA NVVM Compiler
//
// Compiler Build ID: CL-36424714
// Cuda compilation tools, release 13.0, V13.0.88
// Based on NVVM 20.0.0
//

.version 9.0
.target sm_100
.address_size 64

	// .globl	_Z12mandelKernelPiiiiiii

.visible .entry _Z12mandelKernelPiiiiiii(
	.param .u64 .ptr .align 1 _Z12mandelKernelPiiiiiii_param_0,
	.param .u32 _Z12mandelKernelPiiiiiii_param_1,
	.param .u32 _Z12mandelKernelPiiiiiii_param_2,
	.param .u32 _Z12mandelKernelPiiiiiii_param_3,
	.param .u32 _Z12mandelKernelPiiiiiii_param_4,
	.param .u32 _Z12mandelKernelPiiiiiii_param_5,
	.param .u32 _Z12mandelKernelPiiiiiii_param_6
)
{
	.reg .pred 	%p<5>;
	.reg .b32 	%r<26>;
	.reg .b32 	%f<16>;
	.reg .b64 	%rd<7>;

	ld.param.u64 	%rd2, [_Z12mandelKernelPiiiiiii_param_0];
	ld.param.u32 	%r8, [_Z12mandelKernelPiiiiiii_param_1];
	ld.param.u32 	%r9, [_Z12mandelKernelPiiiiiii_param_2];
	ld.param.u32 	%r10, [_Z12mandelKernelPiiiiiii_param_3];
	ld.param.u32 	%r11, [_Z12mandelKernelPiiiiiii_param_4];
	ld.param.u32 	%r6, [_Z12mandelKernelPiiiiiii_param_5];
	ld.param.u32 	%r7, [_Z12mandelKernelPiiiiiii_param_6];
	cvta.to.global.u64 	%rd1, %rd2;
	mov.u32 	%r12, %ctaid.x;
	mov.u32 	%r13, %ntid.x;
	mov.u32 	%r14, %tid.x;
	mad.lo.s32 	%r1, %r12, %r13, %r14;
	mov.u32 	%r15, %ctaid.y;
	mov.u32 	%r16, %ntid.y;
	mov.u32 	%r17, %tid.y;
	mad.lo.s32 	%r2, %r15, %r16, %r17;
	mad.lo.s32 	%r18, %r10, %r1, %r8;
	cvt.rn.f32.s32 	%f1, %r18;
	mad.lo.s32 	%r19, %r11, %r2, %r9;
	cvt.rn.f32.s32 	%f2, %r19;
	mul.f32 	%f9, %f2, %f2;
	fma.rn.f32 	%f10, %f1, %f1, %f9;
	setp.le.f32 	%p1, %f10, 0f3E800000;
	@%p1 bra 	$L__BB0_7;
	setp.lt.s32 	%p2, %r7, 1;
	mov.b32 	%r25, 0;
	@%p2 bra 	$L__BB0_5;
	mov.b32 	%r24, 0;
	mov.f32 	%f14, %f2;
	mov.f32 	%f15, %f1;
$L__BB0_3:
	mul.f32 	%f5, %f15, %f15;
	mul.f32 	%f6, %f14, %f14;
	add.f32 	%f11, %f5, %f6;
	setp.gt.f32 	%p3, %f11, 0f40800000;
	mov.u32 	%r25, %r24;
	@%p3 bra 	$L__BB0_5;
	sub.f32 	%f12, %f5, %f6;
	add.f32 	%f13, %f15, %f15;
	add.f32 	%f15, %f12, %f1;
	fma.rn.f32 	%f14, %f13, %f14, %f2;
	add.s32 	%r24, %r24, 1;
	setp.ne.s32 	%p4, %r24, %r7;
	mov.u32 	%r25, %r7;
	@%p4 bra 	$L__BB0_3;
$L__BB0_5:
	mad.lo.s32 	%r23, %r6, %r2, %r1;
	mul.wide.s32 	%rd5, %r23, 4;
	add.s64 	%rd6, %rd1, %rd5;
	st.global.u32 	[%rd6], %r25;
$L__BB0_6:
	ret;
$L__BB0_7:
	mad.lo.s32 	%r20, %r6, %r2, %r1;
	mul.wide.s32 	%rd3, %r20, 4;
	add.s64 	%rd4, %rd1, %rd3;
	st.global.u32 	[%rd4], %r7;
	bra.uni 	$L__BB0_6;

}


// ===== COMPILED SASS (sm_100) =====

	.target	sm_100

	.elftype	@"ET_EXEC"


//--------------------- .note.nv.tkinfo           --------------------------
	.section	.note.nv.tkinfo,"",@"SHT_NOTE"
	.sectionflags	@"SHF_NOTE_NV_TKINFO"
	.tkinfo
        /*0018*/ 	.word	0x00000002
        /*0030*/ 	.string	""
        /*0030*/ 	.string	"ptxas"
        /*0030*/ 	.string	"Cuda compilation tools, release 13.0, V13.0.88"
        /*0030*/ 	.string	"Build cuda_13.0.r13.0/compiler.36424714_0"
        /*0030*/ 	.string	"-arch sm_100 -m 64 "



//--------------------- .note.nv.cuinfo           --------------------------
	.section	.note.nv.cuinfo,"",@"SHT_NOTE"
	.sectionflags	@"SHF_NOTE_NV_CUINFO"
        /*0018*/ 	.short	0x0002
        /*001a*/ 	.short	0x0064
        /*001c*/ 	.short	0x0082
	.zero		2


//--------------------- .nv.info                  --------------------------
	.section	.nv.info,"",@"SHT_CUDA_INFO"
	.align	4


	//----- nvinfo : EIATTR_REGCOUNT
	.align		4
        /*0000*/ 	.byte	0x04, 0x2f
        /*0002*/ 	.short	(.L_1 - .L_0)
	.align		4
.L_0:
        /*0004*/ 	.word	index@(_Z12mandelKernelPiiiiiii)
        /*0008*/ 	.word	0x0000000e


	//----- nvinfo : EIATTR_FRAME_SIZE
	.align		4
.L_1:
        /*000c*/ 	.byte	0x04, 0x11
        /*000e*/ 	.short	(.L_3 - .L_2)
	.align		4
.L_2:
        /*0010*/ 	.word	index@(_Z12mandelKernelPiiiiiii)
        /*0014*/ 	.word	0x00000000


	//----- nvinfo : EIATTR_MIN_STACK_SIZE
	.align		4
.L_3:
        /*0018*/ 	.byte	0x04, 0x12
        /*001a*/ 	.short	(.L_5 - .L_4)
	.align		4
.L_4:
        /*001c*/ 	.word	index@(_Z12mandelKernelPiiiiiii)
        /*0020*/ 	.word	0x00000000
.L_5:


//--------------------- .nv.compat                --------------------------
	.section	.nv.compat,"",@"SHT_CUDA_COMPAT_INFO"
	.align	4
        /*0000*/ 	.byte	0x02, 0x09, 0x00, 0x00, 0x02, 0x02, 0x01, 0x00, 0x02, 0x05, 0x05, 0x00, 0x03, 0x07, 0x01, 0x01
        /*0010*/ 	.byte	0x02, 0x03, 0x00, 0x00, 0x02, 0x06, 0x01, 0x00, 0x04, 0x0b, 0x08, 0x00, 0x01, 0x00, 0x00, 0x00
        /*0020*/ 	.byte	0x00, 0x00, 0x00, 0x00


//--------------------- .nv.info._Z12mandelKernelPiiiiiii --------------------------
	.section	.nv.info._Z12mandelKernelPiiiiiii,"",@"SHT_CUDA_INFO"
	.sectionflags	@""
	.align	4


	//----- nvinfo : EIATTR_CUDA_API_VERSION
	.align		4
        /*0000*/ 	.byte	0x04, 0x37
        /*0002*/ 	.short	(.L_7 - .L_6)
.L_6:
        /*0004*/ 	.word	0x00000082


	//----- nvinfo : EIATTR_KPARAM_INFO
	.align		4
.L_7:
        /*0008*/ 	.byte	0x04, 0x17
        /*000a*/ 	.short	(.L_9 - .L_8)
.L_8:
        /*000c*/ 	.word	0x00000000
        /*0010*/ 	.short	0x0006
        /*0012*/ 	.short	0x001c
        /*0014*/ 	.byte	0x00, 0xf0, 0x11, 0x00


	//----- nvinfo : EIATTR_KPARAM_INFO
	.align		4
.L_9:
        /*0018*/ 	.byte	0x04, 0x17
        /*001a*/ 	.short	(.L_11 - .L_10)
.L_10:
        /*001c*/ 	.word	0x00000000
        /*0020*/ 	.short	0x0005
        /*0022*/ 	.short	0x0018
        /*0024*/ 	.byte	0x00, 0xf0, 0x11, 0x00


	//----- nvinfo : EIATTR_KPARAM_INFO
	.align		4
.L_11:
        /*0028*/ 	.byte	0x04, 0x17
        /*002a*/ 	.short	(.L_13 - .L_12)
.L_12:
        /*002c*/ 	.word	0x00000000
        /*0030*/ 	.short	0x0004
        /*0032*/ 	.short	0x0014
        /*0034*/ 	.byte	0x00, 0xf0, 0x11, 0x00


	//----- nvinfo : EIATTR_KPARAM_INFO
	.align		4
.L_13:
        /*0038*/ 	.byte	0x04, 0x17
        /*003a*/ 	.short	(.L_15 - .L_14)
.L_14:
        /*003c*/ 	.word	0x00000000
        /*0040*/ 	.short	0x0003
        /*0042*/ 	.short	0x0010
        /*0044*/ 	.byte	0x00, 0xf0, 0x11, 0x00


	//----- nvinfo : EIATTR_KPARAM_INFO
	.align		4
.L_15:
        /*0048*/ 	.byte	0x04, 0x17
        /*004a*/ 	.short	(.L_17 - .L_16)
.L_16:
        /*004c*/ 	.word	0x00000000
        /*0050*/ 	.short	0x0002
        /*0052*/ 	.short	0x000c
        /*0054*/ 	.byte	0x00, 0xf0, 0x11, 0x00


	//----- nvinfo : EIATTR_KPARAM_INFO
	.align		4
.L_17:
        /*0058*/ 	.byte	0x04, 0x17
        /*005a*/ 	.short	(.L_19 - .L_18)
.L_18:
        /*005c*/ 	.word	0x00000000
        /*0060*/ 	.short	0x0001
        /*0062*/ 	.short	0x0008
        /*0064*/ 	.byte	0x00, 0xf0, 0x11, 0x00


	//----- nvinfo : EIATTR_KPARAM_INFO
	.align		4
.L_19:
        /*0068*/ 	.byte	0x04, 0x17
        /*006a*/ 	.short	(.L_21 - .L_20)
.L_20:
        /*006c*/ 	.word	0x00000000
        /*0070*/ 	.short	0x0000
        /*0072*/ 	.short	0x0000
        /*0074*/ 	.byte	0x00, 0xf5, 0x21, 0x00


	//----- nvinfo : EIATTR_SPARSE_MMA_MASK
	.align		4
.L_21:
        /*0078*/ 	.byte	0x03, 0x50
        /*007a*/ 	.short	0x0000


	//----- nvinfo : EIATTR_MAXREG_COUNT
	.align		4
        /*007c*/ 	.byte	0x03, 0x1b
        /*007e*/ 	.short	0x00ff


	//----- nvinfo : EIATTR_MERCURY_ISA_VERSION
	.align		4
        /*0080*/ 	.byte	0x03, 0x5f
        /*0082*/ 	.short	0x0101


	//----- nvinfo : EIATTR_VRC_CTA_INIT_COUNT
	.align		4
        /*0084*/ 	.byte	0x02, 0x4a
	.zero		1
	.zero		1


	//----- nvinfo : EIATTR_EXIT_INSTR_OFFSETS
	.align		4
        /*0088*/ 	.byte	0x04, 0x1c
        /*008a*/ 	.short	(.L_23 - .L_22)


	//   ....[0]....
.L_22:
        /*008c*/ 	.word	0x00000310


	//   ....[1]....
        /*0090*/ 	.word	0x00000370


	//----- nvinfo : EIATTR_CRS_STACK_SIZE
	.align		4
.L_23:
        /*0094*/ 	.byte	0x04, 0x1e
        /*0096*/ 	.short	(.L_25 - .L_24)
.L_24:
        /*0098*/ 	.word	0x00000000


	//----- nvinfo : EIATTR_CBANK_PARAM_SIZE
	.align		4
.L_25:
        /*009c*/ 	.byte	0x03, 0x19
        /*009e*/ 	.short	0x0020


	//----- nvinfo : EIATTR_PARAM_CBANK
	.align		4
        /*00a0*/ 	.byte	0x04, 0x0a
        /*00a2*/ 	.short	(.L_27 - .L_26)
	.align		4
.L_26:
        /*00a4*/ 	.word	index@(.nv.constant0._Z12mandelKernelPiiiiiii)
        /*00a8*/ 	.short	0x0380
        /*00aa*/ 	.short	0x0020


	//----- nvinfo : EIATTR_SW_WAR
	.align		4
.L_27:
        /*00ac*/ 	.byte	0x04, 0x36
        /*00ae*/ 	.short	(.L_29 - .L_28)
.L_28:
        /*00b0*/ 	.word	0x00000008
.L_29:


//--------------------- .nv.callgraph             --------------------------
	.section	.nv.callgraph,"",@"SHT_CUDA_CALLGRAPH"
	.align	4
	.sectionentsize	8
	.align		4
        /*0000*/ 	.word	0x00000000
	.align		4
        /*0004*/ 	.word	0xffffffff
	.align		4
        /*0008*/ 	.word	0x00000000
	.align		4
        /*000c*/ 	.word	0xfffffffe
	.align		4
        /*0010*/ 	.word	0x00000000
	.align		4
        /*0014*/ 	.word	0xfffffffd
	.align		4
        /*0018*/ 	.word	0x00000000
	.align		4
        /*001c*/ 	.word	0xfffffffc


//--------------------- .text._Z12mandelKernelPiiiiiii --------------------------
	.section	.text._Z12mandelKernelPiiiiiii,"ax",@progbits
	.align	128
        .global         _Z12mandelKernelPiiiiiii
        .type           _Z12mandelKernelPiiiiiii,@function
        .size           _Z12mandelKernelPiiiiiii,(.L_x_5 - _Z12mandelKernelPiiiiiii)
        .other          _Z12mandelKernelPiiiiiii,@"STO_CUDA_ENTRY STV_DEFAULT"
_Z12mandelKernelPiiiiiii:
.text._Z12mandelKernelPiiiiiii:
[----:B------:R-:W-:Y:S01]  /*0000*/  LDC R1, c[0x0][0x37c] ;  /* 0x0000df00ff017b82 */ /* 0x000fe20000000800 */
[----:B------:R-:W0:Y:S07]  /*0010*/  S2R R3, SR_TID.Y ;  /* 0x0000000000037919 */ /* 0x000e2e0000002200 */
[----:B------:R-:W1:Y:S01]  /*0020*/  LDC R5, c[0x0][0x360] ;  /* 0x0000d800ff057b82 */ /* 0x000e620000000800 */
[----:B------:R-:W2:Y:S01]  /*0030*/  LDCU.64 UR6, c[0x0][0x390] ;  /* 0x00007200ff0677ac */ /* 0x000ea20008000a00 */
[----:B------:R-:W1:Y:S06]  /*0040*/  S2R R2, SR_TID.X ;  /* 0x0000000000027919 */ /* 0x000e6c0000002100 */
[----:B------:R-:W0:Y:S08]  /*0050*/  S2UR UR5, SR_CTAID.Y ;  /* 0x00000000000579c3 */ /* 0x000e300000002600 */
[----:B------:R-:W0:Y:S08]  /*0060*/  LDC R0, c[0x0][0x364] ;  /* 0x0000d900ff007b82 */ /* 0x000e300000000800 */
[----:B------:R-:W1:Y:S08]  /*0070*/  S2UR UR4, SR_CTAID.X ;  /* 0x00000000000479c3 */ /* 0x000e700000002500 */
[----:B------:R-:W2:Y:S01]  /*0080*/  LDC.64 R6, c[0x0][0x388] ;  /* 0x0000e200ff067b82 */ /* 0x000ea20000000a00 */
[----:B0-----:R-:W-:-:S02]  /*0090*/  IMAD R0, R0, UR5, R3 ;  /* 0x0000000500007c24 */ /* 0x001fc4000f8e0203 */
[----:B-1----:R-:W-:Y:S01]  /*00a0*/  IMAD R5, R5, UR4, R2 ;  /* 0x0000000405057c24 */ /* 0x002fe2000f8e0202 */
[----:B------:R-:W0:Y:S01]  /*00b0*/  LDCU.64 UR4, c[0x0][0x358] ;  /* 0x00006b00ff0477ac */ /* 0x000e220008000a00 */
[----:B--2---:R-:W-:Y:S01]  /*00c0*/  IMAD R3, R0, UR7, R7 ;  /* 0x0000000700037c24 */ /* 0x004fe2000f8e0207 */
[----:B------:R-:W1:Y:S01]  /*00d0*/  LDCU UR7, c[0x0][0x39c] ;  /* 0x00007380ff0777ac */ /* 0x000e620008000800 */
[----:B------:R-:W-:-:S03]  /*00e0*/  IMAD R2, R5, UR6, R6 ;  /* 0x0000000605027c24 */ /* 0x000fc6000f8e0206 */
[----:B------:R-:W-:Y:S02]  /*00f0*/  I2FP.F32.S32 R3, R3 ;  /* 0x0000000300037245 */ /* 0x000fe40000201400 */
[----:B------:R-:W-:-:S03]  /*0100*/  I2FP.F32.S32 R2, R2 ;  /* 0x0000000200027245 */ /* 0x000fc60000201400 */
[----:B------:R-:W-:-:S04]  /*0110*/  FMUL R7, R3, R3 ;  /* 0x0000000303077220 */ /* 0x000fc80000400000 */
[----:B------:R-:W-:-:S05]  /*0120*/  FFMA R7, R2, R2, R7 ;  /* 0x0000000202077223 */ /* 0x000fca0000000007 */
[----:B------:R-:W-:-:S13]  /*0130*/  FSETP.GTU.AND P0, PT, R7, 0.25, PT ;  /* 0x3e8000000700780b */ /* 0x000fda0003f0c000 */
[----:B01----:R-:W-:Y:S05]  /*0140*/  @!P0 BRA `(.L_x_0) ;  /* 0x0000000000748947 */ /* 0x003fea0003800000 */
[----:B------:R-:W0:Y:S01]  /*0150*/  LDCU UR6, c[0x0][0x39c] ;  /* 0x00007380ff0677ac */ /* 0x000e220008000800 */
[----:B------:R-:W-:Y:S01]  /*0160*/  HFMA2 R7, -RZ, RZ, 0, 0 ;  /* 0x00000000ff077431 */ /* 0x000fe200000001ff */
[----:B0-----:R-:W-:-:S09]  /*0170*/  UISETP.GE.AND UP0, UPT, UR6, 0x1, UPT ;  /* 0x000000010600788c */ /* 0x001fd2000bf06270 */
[----:B------:R-:W-:Y:S05]  /*0180*/  BRA.U !UP0, `(.L_x_1) ;  /* 0x00000001084c7547 */ /* 0x000fea000b800000 */
[----:B------:R-:W0:Y:S01]  /*0190*/  LDC R10, c[0x0][0x39c] ;  /* 0x0000e700ff0a7b82 */ /* 0x000e220000000800 */
[----:B------:R-:W-:Y:S01]  /*01a0*/  BSSY.RECONVERGENT B0, `(.L_x_1) ;  /* 0x0000011000007945 */ /* 0x000fe20003800200 */
[----:B------:R-:W-:Y:S02]  /*01b0*/  MOV R7, RZ ;  /* 0x000000ff00077202 */ /* 0x000fe40000000f00 */
[----:B------:R-:W-:Y:S02]  /*01c0*/  MOV R4, R3 ;  /* 0x0000000300047202 */ /* 0x000fe40000000f00 */
[----:B------:R-:W-:-:S07]  /*01d0*/  MOV R6, R2 ;  /* 0x0000000200067202 */ /* 0x000fce0000000f00 */
.L_x_3:
[----:B------:R-:W-:Y:S01]  /*01e0*/  FMUL R9, R6, R6 ;  /* 0x0000000606097220 */ /* 0x000fe20000400000 */
[----:B------:R-:W-:-:S04]  /*01f0*/  FMUL R8, R4, R4 ;  /* 0x0000000404087220 */ /* 0x000fc80000400000 */
[----:B------:R-:W-:-:S05]  /*0200*/  FADD R11, R9, R8 ;  /* 0x00000008090b7221 */ /* 0x000fca0000000000 */
[----:B------:R-:W-:-:S13]  /*0210*/  FSETP.GT.AND P0, PT, R11, 4, PT ;  /* 0x408000000b00780b */ /* 0x000fda0003f04000 */
[----:B------:R-:W-:Y:S05]  /*0220*/  @P0 BRA `(.L_x_2) ;  /* 0x0000000000200947 */ /* 0x000fea0003800000 */
[----:B------:R-:W-:Y:S01]  /*0230*/  IADD3 R7, PT, PT, R7, 0x1, RZ ;  /* 0x0000000107077810 */ /* 0x000fe20007ffe0ff */
[----:B------:R-:W-:Y:S01]  /*0240*/  FADD R6, R6, R6 ;  /* 0x0000000606067221 */ /* 0x000fe20000000000 */
[----:B------:R-:W-:Y:S02]  /*0250*/  FADD R9, R9, -R8 ;  /* 0x8000000809097221 */ /* 0x000fe40000000000 */
[----:B------:R-:W-:Y:S01]  /*0260*/  ISETP.NE.AND P0, PT, R7, UR7, PT ;  /* 0x0000000707007c0c */ /* 0x000fe2000bf05270 */
[----:B------:R-:W-:Y:S01]  /*0270*/  FFMA R4, R6, R4, R3 ;  /* 0x0000000406047223 */ /* 0x000fe20000000003 */
[----:B------:R-:W-:-:S11]  /*0280*/  FADD R6, R2, R9 ;  /* 0x0000000902067221 */ /* 0x000fd60000000000 */
[----:B------:R-:W-:Y:S05]  /*0290*/  @P0 BRA `(.L_x_3) ;  /* 0xfffffffc00d00947 */ /* 0x000fea000383ffff */
[----:B0-----:R-:W-:-:S07]  /*02a0*/  MOV R7, R10 ;  /* 0x0000000a00077202 */ /* 0x001fce0000000f00 */
.L_x_2:
[----:B------:R-:W-:Y:S05]  /*02b0*/  BSYNC.RECONVERGENT B0 ;  /* 0x0000000000007941 */ /* 0x000fea0003800200 */
.L_x_1:
[----:B------:R-:W1:Y:S01]  /*02c0*/  LDC.64 R2, c[0x0][0x380] ;  /* 0x0000e000ff027b82 */ /* 0x000e620000000a00 */
[----:B------:R-:W2:Y:S02]  /*02d0*/  LDCU UR6, c[0x0][0x398] ;  /* 0x00007300ff0677ac */ /* 0x000ea40008000800 */
[----:B--2---:R-:W-:-:S04]  /*02e0*/  IMAD R5, R0, UR6, R5 ;  /* 0x0000000600057c24 */ /* 0x004fc8000f8e0205 */
[----:B-1----:R-:W-:-:S05]  /*02f0*/  IMAD.WIDE R2, R5, 0x4, R2 ;  /* 0x0000000405027825 */ /* 0x002fca00078e0202 */
[----:B------:R-:W-:Y:S01]  /*0300*/  STG.E desc[UR4][R2.64], R7 ;  /* 0x0000000702007986 */ /* 0x000fe2000c101904 */
[----:B------:R-:W-:Y:S05]  /*0310*/  EXIT ;  /* 0x000000000000794d */ /* 0x000fea0003800000 */
.L_x_0:
[----:B------:R-:W0:Y:S08]  /*0320*/  LDC.64 R6, c[0x0][0x398] ;  /* 0x0000e600ff067b82 */ /* 0x000e300000000a00 */
[----:B------:R-:W1:Y:S01]  /*0330*/  LDC.64 R2, c[0x0][0x380] ;  /* 0x0000e000ff027b82 */ /* 0x000e620000000a00 */
[----:B0-----:R-:W-:-:S04]  /*0340*/  IMAD R5, R0, R6, R5 ;  /* 0x0000000600057224 */ /* 0x001fc800078e0205 */
[----:B-1----:R-:W-:-:S05]  /*0350*/  IMAD.WIDE R2, R5, 0x4, R2 ;  /* 0x0000000405027825 */ /* 0x002fca00078e0202 */
[----:B------:R-:W-:Y:S01]  /*0360*/  STG.E desc[UR4][R2.64], R7 ;  /* 0x0000000702007986 */ /* 0x000fe2000c101904 */
[----:B------:R-:W-:Y:S05]  /*0370*/  EXIT ;  /* 0x000000000000794d */ /* 0x000fea0003800000 */
.L_x_4:
[----:B------:R-:W-:-:S00]  /*0380*/  BRA `(.L_x_4) ;  /* 0xfffffffc00fc7947 */ /* 0x000fc0000383ffff */
[----:B------:R-:W-:-:S00]  /*0390*/  NOP ;  /* 0x0000000000007918 */ /* 0x000fc00000000000 */
        /* <DEDUP_REMOVED lines=14> */
.L_x_5:


//--------------------- .nv.shared.reserved.0     --------------------------
	.section	.nv.shared.reserved.0,"aw",@nobits
	.weak		__nv_reservedSMEM_offset_0_alias
	.size		__nv_reservedSMEM_offset_0_alias, 0, 64
	.other		__nv_reservedSMEM_offset_0_alias,@"STO_CUDA_RESERVED_SHARED STV_DEFAULT"
__nv_reservedSMEM_offset_0_alias:
	.zero		0
	.zero		64


//--------------------- .nv.constant0._Z12mandelKernelPiiiiiii --------------------------
	.section	.nv.constant0._Z12mandelKernelPiiiiiii,"a",@progbits
	.sectionflags	@""
	.align	4
.nv.constant0._Z12mandelKernelPiiiiiii:
	.zero		928


//--------------------- SYMBOLS --------------------------

	.type		.nv.reservedSmem.offset0,@object
	.size		.nv.reservedSmem.offset0,0x4
